//
// Generated by NVIDIA NVVM Compiler
//
// Compiler Build ID: CL-36424714
// Cuda compilation tools, release 13.0, V13.0.88
// Based on NVVM 20.0.0
//

.version 9.0
.target sm_100
.address_size 64

	// .globl	_Z11partial_dotPfS_S_
// _ZZ11partial_dotPfS_S_E5cache has been demoted
// _ZZ10atomic_dotPfS_S_E5cache has been demoted

.visible .entry _Z11partial_dotPfS_S_(
	.param .u64 .ptr .align 1 _Z11partial_dotPfS_S__param_0,
	.param .u64 .ptr .align 1 _Z11partial_dotPfS_S__param_1,
	.param .u64 .ptr .align 1 _Z11partial_dotPfS_S__param_2
)
{
	.reg .pred 	%p<7>;
	.reg .b32 	%r<18>;
	.reg .b32 	%f<14>;
	.reg .b64 	%rd<12>;
	// demoted variable
	.shared .align 4 .b8 _ZZ11partial_dotPfS_S_E5cache[2048];
	ld.param.u64 	%rd3, [_Z11partial_dotPfS_S__param_0];
	ld.param.u64 	%rd4, [_Z11partial_dotPfS_S__param_1];
	ld.param.u64 	%rd5, [_Z11partial_dotPfS_S__param_2];
	mov.u32 	%r1, %tid.x;
	mov.u32 	%r2, %ctaid.x;
	mov.u32 	%r17, %ntid.x;
	mad.lo.s32 	%r16, %r2, %r17, %r1;
	setp.gt.s32 	%p1, %r16, 16777215;
	mov.f32 	%f13, 0f00000000;
	@%p1 bra 	$L__BB0_3;
	mov.u32 	%r11, %nctaid.x;
	mul.lo.s32 	%r5, %r17, %r11;
	cvta.to.global.u64 	%rd1, %rd3;
	cvta.to.global.u64 	%rd2, %rd4;
	mov.f32 	%f13, 0f00000000;
$L__BB0_2:
	mul.wide.s32 	%rd6, %r16, 4;
	add.s64 	%rd7, %rd1, %rd6;
	ld.global.f32 	%f6, [%rd7];
	add.s64 	%rd8, %rd2, %rd6;
	ld.global.f32 	%f7, [%rd8];
	fma.rn.f32 	%f13, %f6, %f7, %f13;
	add.s32 	%r16, %r16, %r5;
	setp.lt.s32 	%p2, %r16, 16777216;
	@%p2 bra 	$L__BB0_2;
$L__BB0_3:
	shl.b32 	%r12, %r1, 2;
	mov.u32 	%r13, _ZZ11partial_dotPfS_S_E5cache;
	add.s32 	%r8, %r13, %r12;
	st.shared.f32 	[%r8], %f13;
	bar.sync 	0;
	setp.lt.u32 	%p3, %r17, 2;
	@%p3 bra 	$L__BB0_7;
$L__BB0_4:
	shr.u32 	%r10, %r17, 1;
	setp.ge.u32 	%p4, %r1, %r10;
	@%p4 bra 	$L__BB0_6;
	shl.b32 	%r14, %r10, 2;
	add.s32 	%r15, %r8, %r14;
	ld.shared.f32 	%f8, [%r15];
	ld.shared.f32 	%f9, [%r8];
	add.f32 	%f10, %f8, %f9;
	st.shared.f32 	[%r8], %f10;
$L__BB0_6:
	bar.sync 	0;
	setp.gt.u32 	%p5, %r17, 3;
	mov.u32 	%r17, %r10;
	@%p5 bra 	$L__BB0_4;
$L__BB0_7:
	setp.ne.s32 	%p6, %r1, 0;
	@%p6 bra 	$L__BB0_9;
	ld.shared.f32 	%f11, [_ZZ11partial_dotPfS_S_E5cache];
	cvta.to.global.u64 	%rd9, %rd5;
	mul.wide.u32 	%rd10, %r2, 4;
	add.s64 	%rd11, %rd9, %rd10;
	st.global.f32 	[%rd11], %f11;
$L__BB0_9:
	ret;

}
	// .globl	_Z10atomic_dotPfS_S_
.visible .entry _Z10atomic_dotPfS_S_(
	.param .u64 .ptr .align 1 _Z10atomic_dotPfS_S__param_0,
	.param .u64 .ptr .align 1 _Z10atomic_dotPfS_S__param_1,
	.param .u64 .ptr .align 1 _Z10atomic_dotPfS_S__param_2
)
{
	.reg .pred 	%p<3>;
	.reg .b32 	%r<14>;
	.reg .b32 	%f<72>;
	.reg .b64 	%rd<10>;
	// demoted variable
	.shared .align 4 .b8 _ZZ10atomic_dotPfS_S_E5cache[2048];
	ld.param.u64 	%rd2, [_Z10atomic_dotPfS_S__param_0];
	ld.param.u64 	%rd3, [_Z10atomic_dotPfS_S__param_1];
	ld.param.u64 	%rd1, [_Z10atomic_dotPfS_S__param_2];
	cvta.to.global.u64 	%rd4, %rd3;
	cvta.to.global.u64 	%rd5, %rd2;
	mov.u32 	%r3, %tid.x;
	mov.u32 	%r4, %ctaid.x;
	mov.u32 	%r5, %ntid.x;
	mad.lo.s32 	%r6, %r4, %r5, %r3;
	mul.wide.s32 	%rd6, %r6, 4;
	add.s64 	%rd7, %rd5, %rd6;
	ld.global.f32 	%f3, [%rd7];
	add.s64 	%rd8, %rd4, %rd6;
	ld.global.f32 	%f4, [%rd8];
	mul.f32 	%f5, %f3, %f4;
	shl.b32 	%r7, %r3, 2;
	mov.u32 	%r8, _ZZ10atomic_dotPfS_S_E5cache;
	add.s32 	%r9, %r8, %r7;
	st.shared.f32 	[%r9], %f5;
	bar.sync 	0;
	setp.ne.s32 	%p1, %r3, 0;
	@%p1 bra 	$L__BB1_4;
	mov.f32 	%f71, 0f00000000;
	mov.b32 	%r13, 64;
$L__BB1_2:
	add.s32 	%r12, %r8, %r13;
	ld.shared.f32 	%f7, [%r12+-64];
	add.f32 	%f8, %f71, %f7;
	ld.shared.f32 	%f9, [%r12+-60];
	add.f32 	%f10, %f8, %f9;
	ld.shared.f32 	%f11, [%r12+-56];
	add.f32 	%f12, %f10, %f11;
	ld.shared.f32 	%f13, [%r12+-52];
	add.f32 	%f14, %f12, %f13;
	ld.shared.f32 	%f15, [%r12+-48];
	add.f32 	%f16, %f14, %f15;
	ld.shared.f32 	%f17, [%r12+-44];
	add.f32 	%f18, %f16, %f17;
	ld.shared.f32 	%f19, [%r12+-40];
	add.f32 	%f20, %f18, %f19;
	ld.shared.f32 	%f21, [%r12+-36];
	add.f32 	%f22, %f20, %f21;
	ld.shared.f32 	%f23, [%r12+-32];
	add.f32 	%f24, %f22, %f23;
	ld.shared.f32 	%f25, [%r12+-28];
	add.f32 	%f26, %f24, %f25;
	ld.shared.f32 	%f27, [%r12+-24];
	add.f32 	%f28, %f26, %f27;
	ld.shared.f32 	%f29, [%r12+-20];
	add.f32 	%f30, %f28, %f29;
	ld.shared.f32 	%f31, [%r12+-16];
	add.f32 	%f32, %f30, %f31;
	ld.shared.f32 	%f33, [%r12+-12];
	add.f32 	%f34, %f32, %f33;
	ld.shared.f32 	%f35, [%r12+-8];
	add.f32 	%f36, %f34, %f35;
	ld.shared.f32 	%f37, [%r12+-4];
	add.f32 	%f38, %f36, %f37;
	ld.shared.f32 	%f39, [%r12];
	add.f32 	%f40, %f38, %f39;
	ld.shared.f32 	%f41, [%r12+4];
	add.f32 	%f42, %f40, %f41;
	ld.shared.f32 	%f43, [%r12+8];
	add.f32 	%f44, %f42, %f43;
	ld.shared.f32 	%f45, [%r12+12];
	add.f32 	%f46, %f44, %f45;
	ld.shared.f32 	%f47, [%r12+16];
	add.f32 	%f48, %f46, %f47;
	ld.shared.f32 	%f49, [%r12+20];
	add.f32 	%f50, %f48, %f49;
	ld.shared.f32 	%f51, [%r12+24];
	add.f32 	%f52, %f50, %f51;
	ld.shared.f32 	%f53, [%r12+28];
	add.f32 	%f54, %f52, %f53;
	ld.shared.f32 	%f55, [%r12+32];
	add.f32 	%f56, %f54, %f55;
	ld.shared.f32 	%f57, [%r12+36];
	add.f32 	%f58, %f56, %f57;
	ld.shared.f32 	%f59, [%r12+40];
	add.f32 	%f60, %f58, %f59;
	ld.shared.f32 	%f61, [%r12+44];
	add.f32 	%f62, %f60, %f61;
	ld.shared.f32 	%f63, [%r12+48];
	add.f32 	%f64, %f62, %f63;
	ld.shared.f32 	%f65, [%r12+52];
	add.f32 	%f66, %f64, %f65;
	ld.shared.f32 	%f67, [%r12+56];
	add.f32 	%f68, %f66, %f67;
	ld.shared.f32 	%f69, [%r12+60];
	add.f32 	%f71, %f68, %f69;
	add.s32 	%r13, %r13, 128;
	setp.ne.s32 	%p2, %r13, 2112;
	@%p2 bra 	$L__BB1_2;
	cvta.to.global.u64 	%rd9, %rd1;
	atom.global.add.f32 	%f70, [%rd9], %f71;
$L__BB1_4:
	ret;

}


// ===== COMPILED SASS (sm_100) =====

	.target	sm_100

	.elftype	@"ET_EXEC"


//--------------------- .note.nv.tkinfo           --------------------------
	.section	.note.nv.tkinfo,"",@"SHT_NOTE"
	.sectionflags	@"SHF_NOTE_NV_TKINFO"
	.tkinfo
        /*0018*/ 	.word	0x00000002
        /*0030*/ 	.string	""
        /*0030*/ 	.string	"ptxas"
        /*0030*/ 	.string	"Cuda compilation tools, release 13.0, V13.0.88"
        /*0030*/ 	.string	"Build cuda_13.0.r13.0/compiler.36424714_0"
        /*0030*/ 	.string	"-arch sm_100 -m 64 "



//--------------------- .note.nv.cuinfo           --------------------------
	.section	.note.nv.cuinfo,"",@"SHT_NOTE"
	.sectionflags	@"SHF_NOTE_NV_CUINFO"
        /*0018*/ 	.short	0x0002
        /*001a*/ 	.short	0x0064
        /*001c*/ 	.short	0x0082
	.zero		2


//--------------------- .nv.info                  --------------------------
	.section	.nv.info,"",@"SHT_CUDA_INFO"
	.align	4


	//----- nvinfo : EIATTR_REGCOUNT
	.align		4
        /*0000*/ 	.byte	0x04, 0x2f
        /*0002*/ 	.short	(.L_1 - .L_0)
	.align		4
.L_0:
        /*0004*/ 	.word	index@(_Z11partial_dotPfS_S_)
        /*0008*/ 	.word	0x00000012


	//----- nvinfo : EIATTR_FRAME_SIZE
	.align		4
.L_1:
        /*000c*/ 	.byte	0x04, 0x11
        /*000e*/ 	.short	(.L_3 - .L_2)
	.align		4
.L_2:
        /*0010*/ 	.word	index@(_Z11partial_dotPfS_S_)
        /*0014*/ 	.word	0x00000000


	//----- nvinfo : EIATTR_REGCOUNT
	.align		4
.L_3:
        /*0018*/ 	.byte	0x04, 0x2f
        /*001a*/ 	.short	(.L_5 - .L_4)
	.align		4
.L_4:
        /*001c*/ 	.word	index@(_Z10atomic_dotPfS_S_)
        /*0020*/ 	.word	0x00000016


	//----- nvinfo : EIATTR_FRAME_SIZE
	.align		4
.L_5:
        /*0024*/ 	.byte	0x04, 0x11
        /*0026*/ 	.short	(.L_7 - .L_6)
	.align		4
.L_6:
        /*0028*/ 	.word	index@(_Z10atomic_dotPfS_S_)
        /*002c*/ 	.word	0x00000000


	//----- nvinfo : EIATTR_MIN_STACK_SIZE
	.align		4
.L_7:
        /*0030*/ 	.byte	0x04, 0x12
        /*0032*/ 	.short	(.L_9 - .L_8)
	.align		4
.L_8:
        /*0034*/ 	.word	index@(_Z10atomic_dotPfS_S_)
        /*0038*/ 	.word	0x00000000


	//----- nvinfo : EIATTR_MIN_STACK_SIZE
	.align		4
.L_9:
        /*003c*/ 	.byte	0x04, 0x12
        /*003e*/ 	.short	(.L_11 - .L_10)
	.align		4
.L_10:
        /*0040*/ 	.word	index@(_Z11partial_dotPfS_S_)
        /*0044*/ 	.word	0x00000000
.L_11:


//--------------------- .nv.compat                --------------------------
	.section	.nv.compat,"",@"SHT_CUDA_COMPAT_INFO"
	.align	4
        /*0000*/ 	.byte	0x02, 0x09, 0x00, 0x00, 0x02, 0x02, 0x01, 0x00, 0x02, 0x05, 0x05, 0x00, 0x03, 0x07, 0x01, 0x01
        /*0010*/ 	.byte	0x02, 0x03, 0x00, 0x00, 0x02, 0x06, 0x01, 0x00, 0x04, 0x0b, 0x08, 0x00, 0x09, 0x00, 0x00, 0x00
        /*0020*/ 	.byte	0x00, 0x00, 0x00, 0x00


//--------------------- .nv.info._Z10atomic_dotPfS_S_ --------------------------
	.section	.nv.info._Z10atomic_dotPfS_S_,"",@"SHT_CUDA_INFO"
	.sectionflags	@""
	.align	4


	//----- nvinfo : EIATTR_CUDA_API_VERSION
	.align		4
        /*0000*/ 	.byte	0x04, 0x37
        /*0002*/ 	.short	(.L_13 - .L_12)
.L_12:
        /*0004*/ 	.word	0x00000082


	//----- nvinfo : EIATTR_KPARAM_INFO
	.align		4
.L_13:
        /*0008*/ 	.byte	0x04, 0x17
        /*000a*/ 	.short	(.L_15 - .L_14)
.L_14:
        /*000c*/ 	.word	0x00000000
        /*0010*/ 	.short	0x0002
        /*0012*/ 	.short	0x0010
        /*0014*/ 	.byte	0x00, 0xf5, 0x21, 0x00


	//----- nvinfo : EIATTR_KPARAM_INFO
	.align		4
.L_15:
        /*0018*/ 	.byte	0x04, 0x17
        /*001a*/ 	.short	(.L_17 - .L_16)
.L_16:
        /*001c*/ 	.word	0x00000000
        /*0020*/ 	.short	0x0001
        /*0022*/ 	.short	0x0008
        /*0024*/ 	.byte	0x00, 0xf5, 0x21, 0x00


	//----- nvinfo : EIATTR_KPARAM_INFO
	.align		4
.L_17:
        /*0028*/ 	.byte	0x04, 0x17
        /*002a*/ 	.short	(.L_19 - .L_18)
.L_18:
        /*002c*/ 	.word	0x00000000
        /*0030*/ 	.short	0x0000
        /*0032*/ 	.short	0x0000
        /*0034*/ 	.byte	0x00, 0xf5, 0x21, 0x00


	//----- nvinfo : EIATTR_SPARSE_MMA_MASK
	.align		4
.L_19:
        /*0038*/ 	.byte	0x03, 0x50
        /*003a*/ 	.short	0x0000


	//----- nvinfo : EIATTR_MAXREG_COUNT
	.align		4
        /*003c*/ 	.byte	0x03, 0x1b
        /*003e*/ 	.short	0x00ff


	//----- nvinfo : EIATTR_NUM_BARRIERS
	.align		4
        /*0040*/ 	.byte	0x02, 0x4c
        /*0042*/ 	.byte	0x01
	.zero		1


	//----- nvinfo : EIATTR_MERCURY_ISA_VERSION
	.align		4
        /*0044*/ 	.byte	0x03, 0x5f
        /*0046*/ 	.short	0x0101


	//----- nvinfo : EIATTR_VRC_CTA_INIT_COUNT
	.align		4
        /*0048*/ 	.byte	0x02, 0x4a
	.zero		1
	.zero		1


	//----- nvinfo : EIATTR_EXIT_INSTR_OFFSETS
	.align		4
        /*004c*/ 	.byte	0x04, 0x1c
        /*004e*/ 	.short	(.L_21 - .L_20)


	//   ....[0]....
.L_20:
        /*0050*/ 	.word	0x00000140


	//   ....[1]....
        /*0054*/ 	.word	0x00000440


	//----- nvinfo : EIATTR_CBANK_PARAM_SIZE
	.align		4
.L_21:
        /*0058*/ 	.byte	0x03, 0x19
        /*005a*/ 	.short	0x0018


	//----- nvinfo : EIATTR_PARAM_CBANK
	.align		4
        /*005c*/ 	.byte	0x04, 0x0a
        /*005e*/ 	.short	(.L_23 - .L_22)
	.align		4
.L_22:
        /*0060*/ 	.word	index@(.nv.constant0._Z10atomic_dotPfS_S_)
        /*0064*/ 	.short	0x0380
        /*0066*/ 	.short	0x0018


	//----- nvinfo : EIATTR_SW_WAR
	.align		4
.L_23:
        /*0068*/ 	.byte	0x04, 0x36
        /*006a*/ 	.short	(.L_25 - .L_24)
.L_24:
        /*006c*/ 	.word	0x00000008
.L_25:


//--------------------- .nv.info._Z11partial_dotPfS_S_ --------------------------
	.section	.nv.info._Z11partial_dotPfS_S_,"",@"SHT_CUDA_INFO"
	.sectionflags	@""
	.align	4


	//----- nvinfo : EIATTR_CUDA_API_VERSION
	.align		4
        /*0000*/ 	.byte	0x04, 0x37
        /*0002*/ 	.short	(.L_27 - .L_26)
.L_26:
        /*0004*/ 	.word	0x00000082


	//----- nvinfo : EIATTR_KPARAM_INFO
	.align		4
.L_27:
        /*0008*/ 	.byte	0x04, 0x17
        /*000a*/ 	.short	(.L_29 - .L_28)
.L_28:
        /*000c*/ 	.word	0x00000000
        /*0010*/ 	.short	0x0002
        /*0012*/ 	.short	0x0010
        /*0014*/ 	.byte	0x00, 0xf5, 0x21, 0x00


	//----- nvinfo : EIATTR_KPARAM_INFO
	.align		4
.L_29:
        /*0018*/ 	.byte	0x04, 0x17
        /*001a*/ 	.short	(.L_31 - .L_30)
.L_30:
        /*001c*/ 	.word	0x00000000
        /*0020*/ 	.short	0x0001
        /*0022*/ 	.short	0x0008
        /*0024*/ 	.byte	0x00, 0xf5, 0x21, 0x00


	//----- nvinfo : EIATTR_KPARAM_INFO
	.align		4
.L_31:
        /*0028*/ 	.byte	0x04, 0x17
        /*002a*/ 	.short	(.L_33 - .L_32)
.L_32:
        /*002c*/ 	.word	0x00000000
        /*0030*/ 	.short	0x0000
        /*0032*/ 	.short	0x0000
        /*0034*/ 	.byte	0x00, 0xf5, 0x21, 0x00


	//----- nvinfo : EIATTR_SPARSE_MMA_MASK
	.align		4
.L_33:
        /*0038*/ 	.byte	0x03, 0x50
        /*003a*/ 	.short	0x0000


	//----- nvinfo : EIATTR_MAXREG_COUNT
	.align		4
        /*003c*/ 	.byte	0x03, 0x1b
        /*003e*/ 	.short	0x00ff


	//----- nvinfo : EIATTR_NUM_BARRIERS
	.align		4
        /*0040*/ 	.byte	0x02, 0x4c
        /*0042*/ 	.byte	0x01
	.zero		1


	//----- nvinfo : EIATTR_MERCURY_ISA_VERSION
	.align		4
        /*0044*/ 	.byte	0x03, 0x5f
        /*0046*/ 	.short	0x0101


	//----- nvinfo : EIATTR_VRC_CTA_INIT_COUNT
	.align		4
        /*0048*/ 	.byte	0x02, 0x4a
	.zero		1
	.zero		1


	//----- nvinfo : EIATTR_EXIT_INSTR_OFFSETS
	.align		4
        /*004c*/ 	.byte	0x04, 0x1c
        /*004e*/ 	.short	(.L_35 - .L_34)


	//   ....[0]....
.L_34:
        /*0050*/ 	.word	0x000002d0


	//   ....[1]....
        /*0054*/ 	.word	0x00000350


	//----- nvinfo : EIATTR_CRS_STACK_SIZE
	.align		4
.L_35:
        /*0058*/ 	.byte	0x04, 0x1e
        /*005a*/ 	.short	(.L_37 - .L_36)
.L_36:
        /*005c*/ 	.word	0x00000000


	//----- nvinfo : EIATTR_CBANK_PARAM_SIZE
	.align		4
.L_37:
        /*0060*/ 	.byte	0x03, 0x19
        /*0062*/ 	.short	0x0018


	//----- nvinfo : EIATTR_PARAM_CBANK
	.align		4
        /*0064*/ 	.byte	0x04, 0x0a
        /*0066*/ 	.short	(.L_39 - .L_38)
	.align		4
.L_38:
        /*0068*/ 	.word	index@(.nv.constant0._Z11partial_dotPfS_S_)
        /*006c*/ 	.short	0x0380
        /*006e*/ 	.short	0x0018


	//----- nvinfo : EIATTR_SW_WAR
	.align		4
.L_39:
        /*0070*/ 	.byte	0x04, 0x36
        /*0072*/ 	.short	(.L_41 - .L_40)
.L_40:
        /*0074*/ 	.word	0x00000008
.L_41:


//--------------------- .nv.callgraph             --------------------------
	.section	.nv.callgraph,"",@"SHT_CUDA_CALLGRAPH"
	.align	4
	.sectionentsize	8
	.align		4
        /*0000*/ 	.word	0x00000000
	.align		4
        /*0004*/ 	.word	0xffffffff
	.align		4
        /*0008*/ 	.word	0x00000000
	.align		4
        /*000c*/ 	.word	0xfffffffe
	.align		4
        /*0010*/ 	.word	0x00000000
	.align		4
        /*0014*/ 	.word	0xfffffffd
	.align		4
        /*0018*/ 	.word	0x00000000
	.align		4
        /*001c*/ 	.word	0xfffffffc


//--------------------- .text._Z10atomic_dotPfS_S_ --------------------------
	.section	.text._Z10atomic_dotPfS_S_,"ax",@progbits
	.align	128
        .global         _Z10atomic_dotPfS_S_
        .type           _Z10atomic_dotPfS_S_,@function
        .size           _Z10atomic_dotPfS_S_,(.L_x_8 - _Z10atomic_dotPfS_S_)
        .other          _Z10atomic_dotPfS_S_,@"STO_CUDA_ENTRY STV_DEFAULT"
_Z10atomic_dotPfS_S_:
.text._Z10atomic_dotPfS_S_:
[----:B------:R-:W-:Y:S01]  /*0000*/  LDC R1, c[0x0][0x37c] ;  /* 0x0000df00ff017b82 */ /* 0x000fe20000000800 */
[----:B------:R-:W0:Y:S07]  /*0010*/  S2R R6, SR_TID.X ;  /* 0x0000000000067919 */ /* 0x000e2e0000002100 */
[----:B------:R-:W0:Y:S01]  /*0020*/  S2UR UR4, SR_CTAID.X ;  /* 0x00000000000479c3 */ /* 0x000e220000002500 */
[----:B------:R-:W1:Y:S07]  /*0030*/  LDCU.64 UR6, c[0x0][0x358] ;  /* 0x00006b00ff0677ac */ /* 0x000e6e0008000a00 */
[----:B------:R-:W0:Y:S08]  /*0040*/  LDC R7, c[0x0][0x360] ;  /* 0x0000d800ff077b82 */ /* 0x000e300000000800 */
[----:B------:R-:W2:Y:S08]  /*0050*/  LDC.64 R2, c[0x0][0x380] ;  /* 0x0000e000ff027b82 */ /* 0x000eb00000000a00 */
[----:B------:R-:W3:Y:S01]  /*0060*/  LDC.64 R4, c[0x0][0x388] ;  /* 0x0000e200ff047b82 */ /* 0x000ee20000000a00 */
[----:B0-----:R-:W-:-:S04]  /*0070*/  IMAD R7, R7, UR4, R6 ;  /* 0x0000000407077c24 */ /* 0x001fc8000f8e0206 */
[----:B--2---:R-:W-:-:S06]  /*0080*/  IMAD.WIDE R2, R7, 0x4, R2 ;  /* 0x0000000407027825 */ /* 0x004fcc00078e0202 */
[----:B-1----:R-:W2:Y:S01]  /*0090*/  LDG.E R2, desc[UR6][R2.64] ;  /* 0x0000000602027981 */ /* 0x002ea2000c1e1900 */
[----:B---3--:R-:W-:-:S06]  /*00a0*/  IMAD.WIDE R4, R7, 0x4, R4 ;  /* 0x0000000407047825 */ /* 0x008fcc00078e0204 */
[----:B------:R-:W2:Y:S01]  /*00b0*/  LDG.E R5, desc[UR6][R4.64] ;  /* 0x0000000604057981 */ /* 0x000ea2000c1e1900 */
[----:B------:R-:W0:Y:S01]  /*00c0*/  S2UR UR5, SR_CgaCtaId ;  /* 0x00000000000579c3 */ /* 0x000e220000008800 */
[----:B------:R-:W-:Y:S02]  /*00d0*/  UMOV UR4, 0x400 ;  /* 0x0000040000047882 */ /* 0x000fe40000000000 */
[----:B0-----:R-:W-:-:S06]  /*00e0*/  ULEA UR4, UR5, UR4, 0x18 ;  /* 0x0000000405047291 */ /* 0x001fcc000f8ec0ff */
[C---:B------:R-:W-:Y:S02]  /*00f0*/  LEA R7, R6.reuse, UR4, 0x2 ;  /* 0x0000000406077c11 */ /* 0x040fe4000f8e10ff */
[----:B------:R-:W-:Y:S01]  /*0100*/  ISETP.NE.AND P0, PT, R6, RZ, PT ;  /* 0x000000ff0600720c */ /* 0x000fe20003f05270 */
[----:B--2---:R-:W-:-:S05]  /*0110*/  FMUL R0, R2, R5 ;  /* 0x0000000502007220 */ /* 0x004fca0000400000 */
[----:B------:R0:W-:Y:S01]  /*0120*/  STS [R7], R0 ;  /* 0x0000000007007388 */ /* 0x0001e20000000800 */
[----:B------:R-:W-:Y:S06]  /*0130*/  BAR.SYNC.DEFER_BLOCKING 0x0 ;  /* 0x0000000000007b1d */ /* 0x000fec0000010000 */
[----:B------:R-:W-:Y:S05]  /*0140*/  @P0 EXIT ;  /* 0x000000000000094d */ /* 0x000fea0003800000 */
[----:B0-----:R-:W-:Y:S01]  /*0150*/  HFMA2 R7, -RZ, RZ, 0, 0 ;  /* 0x00000000ff077431 */ /* 0x001fe200000001ff */
[----:B------:R-:W-:-:S07]  /*0160*/  MOV R0, 0x40 ;  /* 0x0000004000007802 */ /* 0x000fce0000000f00 */
.L_x_0:
[----:B------:R-:W0:Y:S04]  /*0170*/  LDS.128 R12, [R0+UR4+-0x40] ;  /* 0xffffc004000c7984 */ /* 0x000e280008000c00 */
[----:B------:R-:W1:Y:S04]  /*0180*/  LDS.128 R16, [R0+UR4+-0x30] ;  /* 0xffffd00400107984 */ /* 0x000e680008000c00 */
[----:B------:R-:W2:Y:S01]  /*0190*/  LDS.128 R8, [R0+UR4+-0x20] ;  /* 0xffffe00400087984 */ /* 0x000ea20008000c00 */
[----:B0-----:R-:W-:-:S03]  /*01a0*/  FADD R12, R12, R7 ;  /* 0x000000070c0c7221 */ /* 0x001fc60000000000 */
[----:B------:R-:W0:Y:S01]  /*01b0*/  LDS.128 R4, [R0+UR4+-0x10] ;  /* 0xfffff00400047984 */ /* 0x000e220008000c00 */
[----:B------:R-:W-:-:S04]  /*01c0*/  FADD R13, R12, R13 ;  /* 0x0000000d0c0d7221 */ /* 0x000fc80000000000 */
[----:B------:R-:W-:-:S04]  /*01d0*/  FADD R14, R13, R14 ;  /* 0x0000000e0d0e7221 */ /* 0x000fc80000000000 */
[----:B------:R-:W-:-:S04]  /*01e0*/  FADD R15, R14, R15 ;  /* 0x0000000f0e0f7221 */ /* 0x000fc80000000000 */
[----:B-1----:R-:W-:Y:S02]  /*01f0*/  FADD R16, R15, R16 ;  /* 0x000000100f107221 */ /* 0x002fe40000000000 */
[----:B------:R-:W1:Y:S02]  /*0200*/  LDS.128 R12, [R0+UR4] ;  /* 0x00000004000c7984 */ /* 0x000e640008000c00 */
[----:B------:R-:W-:-:S04]  /*0210*/  FADD R17, R16, R17 ;  /* 0x0000001110117221 */ /* 0x000fc80000000000 */
[----:B------:R-:W-:-:S04]  /*0220*/  FADD R18, R17, R18 ;  /* 0x0000001211127221 */ /* 0x000fc80000000000 */
[----:B------:R-:W-:-:S04]  /*0230*/  FADD R19, R18, R19 ;  /* 0x0000001312137221 */ /* 0x000fc80000000000 */
[----:B--2---:R-:W-:Y:S02]  /*0240*/  FADD R8, R19, R8 ;  /* 0x0000000813087221 */ /* 0x004fe40000000000 */
[----:B------:R-:W2:Y:S02]  /*0250*/  LDS.128 R16, [R0+UR4+0x10] ;  /* 0x0000100400107984 */ /* 0x000ea40008000c00 */
[----:B------:R-:W-:-:S04]  /*0260*/  FADD R9, R8, R9 ;  /* 0x0000000908097221 */ /* 0x000fc80000000000 */
[----:B------:R-:W-:-:S04]  /*0270*/  FADD R10, R9, R10 ;  /* 0x0000000a090a7221 */ /* 0x000fc80000000000 */
[----:B------:R-:W-:-:S04]  /*0280*/  FADD R11, R10, R11 ;  /* 0x0000000b0a0b7221 */ /* 0x000fc80000000000 */
[----:B0-----:R-:W-:Y:S02]  /*0290*/  FADD R4, R11, R4 ;  /* 0x000000040b047221 */ /* 0x001fe40000000000 */
[----:B------:R-:W0:Y:S02]  /*02a0*/  LDS.128 R8, [R0+UR4+0x20] ;  /* 0x0000200400087984 */ /* 0x000e240008000c00 */
[----:B------:R-:W-:-:S04]  /*02b0*/  FADD R5, R4, R5 ;  /* 0x0000000504057221 */ /* 0x000fc80000000000 */
[----:B------:R-:W-:-:S04]  /*02c0*/  FADD R6, R5, R6 ;  /* 0x0000000605067221 */ /* 0x000fc80000000000 */
[----:B------:R-:W-:-:S04]  /*02d0*/  FADD R7, R6, R7 ;  /* 0x0000000706077221 */ /* 0x000fc80000000000 */
[----:B-1----:R-:W-:Y:S02]  /*02e0*/  FADD R12, R7, R12 ;  /* 0x0000000c070c7221 */ /* 0x002fe40000000000 */
[----:B------:R1:W3:Y:S02]  /*02f0*/  LDS.128 R4, [R0+UR4+0x30] ;  /* 0x0000300400047984 */ /* 0x0002e40008000c00 */
[----:B------:R-:W-:-:S04]  /*0300*/  FADD R13, R12, R13 ;  /* 0x0000000d0c0d7221 */ /* 0x000fc80000000000 */
[----:B------:R-:W-:Y:S01]  /*0310*/  FADD R14, R13, R14 ;  /* 0x0000000e0d0e7221 */ /* 0x000fe20000000000 */
[----:B-1----:R-:W-:-:S03]  /*0320*/  IADD3 R0, PT, PT, R0, 0x80, RZ ;  /* 0x0000008000007810 */ /* 0x002fc60007ffe0ff */
[----:B------:R-:W-:Y:S01]  /*0330*/  FADD R15, R14, R15 ;  /* 0x0000000f0e0f7221 */ /* 0x000fe20000000000 */
[----:B------:R-:W-:-:S03]  /*0340*/  ISETP.NE.AND P0, PT, R0, 0x840, PT ;  /* 0x000008400000780c */ /* 0x000fc60003f05270 */
[----:B--2---:R-:W-:-:S04]  /*0350*/  FADD R16, R15, R16 ;  /* 0x000000100f107221 */ /* 0x004fc80000000000 */
[----:B------:R-:W-:-:S04]  /*0360*/  FADD R17, R16, R17 ;  /* 0x0000001110117221 */ /* 0x000fc80000000000 */
[----:B------:R-:W-:-:S04]  /*0370*/  FADD R18, R17, R18 ;  /* 0x0000001211127221 */ /* 0x000fc80000000000 */
[----:B------:R-:W-:-:S04]  /*0380*/  FADD R19, R18, R19 ;  /* 0x0000001312137221 */ /* 0x000fc80000000000 */
[----:B0-----:R-:W-:-:S04]  /*0390*/  FADD R8, R19, R8 ;  /* 0x0000000813087221 */ /* 0x001fc80000000000 */
[----:B------:R-:W-:-:S04]  /*03a0*/  FADD R9, R8, R9 ;  /* 0x0000000908097221 */ /* 0x000fc80000000000 */
[----:B------:R-:W-:-:S04]  /*03b0*/  FADD R10, R9, R10 ;  /* 0x0000000a090a7221 */ /* 0x000fc80000000000 */
[----:B------:R-:W-:-:S04]  /*03c0*/  FADD R11, R10, R11 ;  /* 0x0000000b0a0b7221 */ /* 0x000fc80000000000 */
[----:B---3--:R-:W-:-:S04]  /*03d0*/  FADD R4, R11, R4 ;  /* 0x000000040b047221 */ /* 0x008fc80000000000 */
[----:B------:R-:W-:-:S04]  /*03e0*/  FADD R5, R4, R5 ;  /* 0x0000000504057221 */ /* 0x000fc80000000000 */
[----:B------:R-:W-:-:S04]  /*03f0*/  FADD R6, R5, R6 ;  /* 0x0000000605067221 */ /* 0x000fc80000000000 */
[----:B------:R-:W-:Y:S01]  /*0400*/  FADD R7, R6, R7 ;  /* 0x0000000706077221 */ /* 0x000fe20000000000 */
[----:B------:R-:W-:Y:S06]  /*0410*/  @P0 BRA `(.L_x_0) ;  /* 0xfffffffc00540947 */ /* 0x000fec000383ffff */
[----:B------:R-:W0:Y:S02]  /*0420*/  LDC.64 R2, c[0x0][0x390] ;  /* 0x0000e400ff027b82 */ /* 0x000e240000000a00 */
[----:B0-----:R-:W-:Y:S01]  /*0430*/  REDG.E.ADD.F32.FTZ.RN.STRONG.GPU desc[UR6][R2.64], R7 ;  /* 0x00000007020079a6 */ /* 0x001fe2000c12f306 */
[----:B------:R-:W-:Y:S05]  /*0440*/  EXIT ;  /* 0x000000000000794d */ /* 0x000fea0003800000 */
.L_x_1:
[----:B------:R-:W-:-:S00]  /*0450*/  BRA `(.L_x_1) ;  /* 0xfffffffc00fc7947 */ /* 0x000fc0000383ffff */
[----:B------:R-:W-:-:S00]  /*0460*/  NOP ;  /* 0x0000000000007918 */ /* 0x000fc00000000000 */
        /* <DEDUP_REMOVED lines=9> */
.L_x_8:


//--------------------- .text._Z11partial_dotPfS_S_ --------------------------
	.section	.text._Z11partial_dotPfS_S_,"ax",@progbits
	.align	128
        .global         _Z11partial_dotPfS_S_
        .type           _Z11partial_dotPfS_S_,@function
        .size           _Z11partial_dotPfS_S_,(.L_x_9 - _Z11partial_dotPfS_S_)
        .other          _Z11partial_dotPfS_S_,@"STO_CUDA_ENTRY STV_DEFAULT"
_Z11partial_dotPfS_S_:
.text._Z11partial_dotPfS_S_:
[----:B------:R-:W-:Y:S01]  /*0000*/  LDC R1, c[0x0][0x37c] ;  /* 0x0000df00ff017b82 */ /* 0x000fe20000000800 */
[----:B------:R-:W0:Y:S01]  /*0010*/  S2R R12, SR_TID.X ;  /* 0x00000000000c7919 */ /* 0x000e220000002100 */
[----:B------:R-:W1:Y:S01]  /*0020*/  LDCU UR4, c[0x0][0x360] ;  /* 0x00006c00ff0477ac */ /* 0x000e620008000800 */
[----:B------:R-:W-:Y:S01]  /*0030*/  BSSY.RECONVERGENT B0, `(.L_x_2) ;  /* 0x0000015000007945 */ /* 0x000fe20003800200 */
[----:B------:R-:W-:Y:S01]  /*0040*/  IMAD.MOV.U32 R11, RZ, RZ, RZ ;  /* 0x000000ffff0b7224 */ /* 0x000fe200078e00ff */
[----:B------:R-:W0:Y:S01]  /*0050*/  S2R R13, SR_CTAID.X ;  /* 0x00000000000d7919 */ /* 0x000e220000002500 */
[----:B------:R-:W2:Y:S01]  /*0060*/  LDCU.64 UR6, c[0x0][0x358] ;  /* 0x00006b00ff0677ac */ /* 0x000ea20008000a00 */
[----:B-1----:R-:W-:Y:S02]  /*0070*/  IMAD.U32 R10, RZ, RZ, UR4 ;  /* 0x00000004ff0a7e24 */ /* 0x002fe4000f8e00ff */
[----:B0-----:R-:W-:-:S05]  /*0080*/  IMAD R0, R13, UR4, R12 ;  /* 0x000000040d007c24 */ /* 0x001fca000f8e020c */
[----:B------:R-:W-:-:S13]  /*0090*/  ISETP.GT.AND P0, PT, R0, 0xffffff, PT ;  /* 0x00ffffff0000780c */ /* 0x000fda0003f04270 */
[----:B--2---:R-:W-:Y:S05]  /*00a0*/  @P0 BRA `(.L_x_3) ;  /* 0x0000000000340947 */ /* 0x004fea0003800000 */
[----:B------:R-:W0:Y:S01]  /*00b0*/  LDC.64 R6, c[0x0][0x380] ;  /* 0x0000e000ff067b82 */ /* 0x000e220000000a00 */
[----:B------:R-:W1:Y:S01]  /*00c0*/  LDCU UR4, c[0x0][0x370] ;  /* 0x00006e00ff0477ac */ /* 0x000e620008000800 */
[----:B------:R-:W-:-:S06]  /*00d0*/  HFMA2 R11, -RZ, RZ, 0, 0 ;  /* 0x00000000ff0b7431 */ /* 0x000fcc00000001ff */
[----:B------:R-:W2:Y:S01]  /*00e0*/  LDC.64 R8, c[0x0][0x388] ;  /* 0x0000e200ff087b82 */ /* 0x000ea20000000a00 */
[----:B-1----:R-:W-:-:S07]  /*00f0*/  IMAD R15, R10, UR4, RZ ;  /* 0x000000040a0f7c24 */ /* 0x002fce000f8e02ff */
.L_x_4:
[----:B0-----:R-:W-:-:S04]  /*0100*/  IMAD.WIDE R2, R0, 0x4, R6 ;  /* 0x0000000400027825 */ /* 0x001fc800078e0206 */
[----:B--2---:R-:W-:Y:S02]  /*0110*/  IMAD.WIDE R4, R0, 0x4, R8 ;  /* 0x0000000400047825 */ /* 0x004fe400078e0208 */
[----:B------:R-:W2:Y:S04]  /*0120*/  LDG.E R2, desc[UR6][R2.64] ;  /* 0x0000000602027981 */ /* 0x000ea8000c1e1900 */
[----:B------:R-:W2:Y:S01]  /*0130*/  LDG.E R4, desc[UR6][R4.64] ;  /* 0x0000000604047981 */ /* 0x000ea2000c1e1900 */
[----:B------:R-:W-:-:S05]  /*0140*/  IMAD.IADD R0, R15, 0x1, R0 ;  /* 0x000000010f007824 */ /* 0x000fca00078e0200 */
[----:B------:R-:W-:Y:S01]  /*0150*/  ISETP.GE.AND P0, PT, R0, 0x1000000, PT ;  /* 0x010000000000780c */ /* 0x000fe20003f06270 */
[----:B--2---:R-:W-:-:S12]  /*0160*/  FFMA R11, R2, R4, R11 ;  /* 0x00000004020b7223 */ /* 0x004fd8000000000b */
[----:B------:R-:W-:Y:S05]  /*0170*/  @!P0 BRA `(.L_x_4) ;  /* 0xfffffffc00e08947 */ /* 0x000fea000383ffff */
.L_x_3:
[----:B------:R-:W-:Y:S05]  /*0180*/  BSYNC.RECONVERGENT B0 ;  /* 0x0000000000007941 */ /* 0x000fea0003800200 */
.L_x_2:
[----:B------:R-:W0:Y:S01]  /*0190*/  S2UR UR5, SR_CgaCtaId ;  /* 0x00000000000579c3 */ /* 0x000e220000008800 */
[----:B------:R-:W-:Y:S01]  /*01a0*/  UMOV UR4, 0x400 ;  /* 0x0000040000047882 */ /* 0x000fe20000000000 */
[----:B------:R-:W-:Y:S02]  /*01b0*/  ISETP.GE.U32.AND P1, PT, R10, 0x2, PT ;  /* 0x000000020a00780c */ /* 0x000fe40003f26070 */
[----:B------:R-:W-:Y:S01]  /*01c0*/  ISETP.NE.AND P0, PT, R12, RZ, PT ;  /* 0x000000ff0c00720c */ /* 0x000fe20003f05270 */
[----:B0-----:R-:W-:-:S06]  /*01d0*/  ULEA UR4, UR5, UR4, 0x18 ;  /* 0x0000000405047291 */ /* 0x001fcc000f8ec0ff */
[----:B------:R-:W-:-:S05]  /*01e0*/  LEA R0, R12, UR4, 0x2 ;  /* 0x000000040c007c11 */ /* 0x000fca000f8e10ff */
[----:B------:R0:W-:Y:S01]  /*01f0*/  STS [R0], R11 ;  /* 0x0000000b00007388 */ /* 0x0001e20000000800 */
[----:B------:R-:W-:Y:S06]  /*0200*/  BAR.SYNC.DEFER_BLOCKING 0x0 ;  /* 0x0000000000007b1d */ /* 0x000fec0000010000 */
[----:B------:R-:W-:Y:S05]  /*0210*/  @!P1 BRA `(.L_x_5) ;  /* 0x00000000002c9947 */ /* 0x000fea0003800000 */
.L_x_6:
[----:B------:R-:W-:-:S04]  /*0220*/  SHF.R.U32.HI R5, RZ, 0x1, R10 ;  /* 0x00000001ff057819 */ /* 0x000fc8000001160a */
[----:B------:R-:W-:-:S13]  /*0230*/  ISETP.GE.U32.AND P1, PT, R12, R5, PT ;  /* 0x000000050c00720c */ /* 0x000fda0003f26070 */
[----:B------:R-:W-:Y:S01]  /*0240*/  @!P1 LEA R2, R5, R0, 0x2 ;  /* 0x0000000005029211 */ /* 0x000fe200078e10ff */
[----:B------:R-:W-:Y:S05]  /*0250*/  @!P1 LDS R3, [R0] ;  /* 0x0000000000039984 */ /* 0x000fea0000000800 */
[----:B------:R-:W1:Y:S02]  /*0260*/  @!P1 LDS R2, [R2] ;  /* 0x0000000002029984 */ /* 0x000e640000000800 */
[----:B-1----:R-:W-:-:S05]  /*0270*/  @!P1 FADD R3, R2, R3 ;  /* 0x0000000302039221 */ /* 0x002fca0000000000 */
[----:B------:R1:W-:Y:S01]  /*0280*/  @!P1 STS [R0], R3 ;  /* 0x0000000300009388 */ /* 0x0003e20000000800 */
[----:B------:R-:W-:Y:S01]  /*0290*/  BAR.SYNC.DEFER_BLOCKING 0x0 ;  /* 0x0000000000007b1d */ /* 0x000fe20000010000 */
[----:B------:R-:W-:Y:S02]  /*02a0*/  ISETP.GT.U32.AND P1, PT, R10, 0x3, PT ;  /* 0x000000030a00780c */ /* 0x000fe40003f24070 */
[----:B------:R-:W-:-:S11]  /*02b0*/  MOV R10, R5 ;  /* 0x00000005000a7202 */ /* 0x000fd60000000f00 */
[----:B-1----:R-:W-:Y:S05]  /*02c0*/  @P1 BRA `(.L_x_6) ;  /* 0xfffffffc00d41947 */ /* 0x002fea000383ffff */
.L_x_5:
[----:B------:R-:W-:Y:S05]  /*02d0*/  @P0 EXIT ;  /* 0x000000000000094d */ /* 0x000fea0003800000 */
[----:B------:R-:W1:Y:S01]  /*02e0*/  S2UR UR5, SR_CgaCtaId ;  /* 0x00000000000579c3 */ /* 0x000e620000008800 */
[----:B------:R-:W-:-:S07]  /*02f0*/  UMOV UR4, 0x400 ;  /* 0x0000040000047882 */ /* 0x000fce0000000000 */
[----:B------:R-:W2:Y:S01]  /*0300*/  LDC.64 R2, c[0x0][0x390] ;  /* 0x0000e400ff027b82 */ /* 0x000ea20000000a00 */
[----:B-1----:R-:W-:Y:S01]  /*0310*/  ULEA UR4, UR5, UR4, 0x18 ;  /* 0x0000000405047291 */ /* 0x002fe2000f8ec0ff */
[----:B--2---:R-:W-:-:S08]  /*0320*/  IMAD.WIDE.U32 R2, R13, 0x4, R2 ;  /* 0x000000040d027825 */ /* 0x004fd000078e0002 */
[----:B------:R-:W1:Y:S04]  /*0330*/  LDS R5, [UR4] ;  /* 0x00000004ff057984 */ /* 0x000e680008000800 */
[----:B-1----:R-:W-:Y:S01]  /*0340*/  STG.E desc[UR6][R2.64], R5 ;  /* 0x0000000502007986 */ /* 0x002fe2000c101906 */
[----:B------:R-:W-:Y:S05]  /*0350*/  EXIT ;  /* 0x000000000000794d */ /* 0x000fea0003800000 */
.L_x_7:
        /* <DEDUP_REMOVED lines=10> */
.L_x_9:


//--------------------- .nv.shared._Z10atomic_dotPfS_S_ --------------------------
	.section	.nv.shared._Z10atomic_dotPfS_S_,"aw",@nobits
	.sectionflags	@""
	.align	4
.nv.shared._Z10atomic_dotPfS_S_:
	.zero		3072


//--------------------- .nv.shared.reserved.0     --------------------------
	.section	.nv.shared.reserved.0,"aw",@nobits
	.weak		__nv_reservedSMEM_offset_0_alias
	.size		__nv_reservedSMEM_offset_0_alias, 0, 64
	.other		__nv_reservedSMEM_offset_0_alias,@"STO_CUDA_RESERVED_SHARED STV_DEFAULT"
__nv_reservedSMEM_offset_0_alias:
	.zero		0
	.zero		64


//--------------------- .nv.shared._Z11partial_dotPfS_S_ --------------------------
	.section	.nv.shared._Z11partial_dotPfS_S_,"aw",@nobits
	.sectionflags	@""
	.align	4
.nv.shared._Z11partial_dotPfS_S_:
	.zero		3072


//--------------------- .nv.constant0._Z10atomic_dotPfS_S_ --------------------------
	.section	.nv.constant0._Z10atomic_dotPfS_S_,"a",@progbits
	.sectionflags	@""
	.align	4
.nv.constant0._Z10atomic_dotPfS_S_:
	.zero		920


//--------------------- .nv.constant0._Z11partial_dotPfS_S_ --------------------------
	.section	.nv.constant0._Z11partial_dotPfS_S_,"a",@progbits
	.sectionflags	@""
	.align	4
.nv.constant0._Z11partial_dotPfS_S_:
	.zero		920


//--------------------- SYMBOLS --------------------------

	.type		.nv.reservedSmem.offset0,@object
	.size		.nv.reservedSmem.offset0,0x4
	.type		.nv.reservedSmem.cap,@object
	.size		.nv.reservedSmem.cap,0x4
